	.headerflags	@"EF_CUDA_TEXMODE_UNIFIED EF_CUDA_64BIT_ADDRESS EF_CUDA_ACCELERATORS EF_CUDA_SM90 EF_CUDA_VIRTUAL_SM(EF_CUDA_SM90)"
	.elftype	@"ET_EXEC"


//--------------------- .nv.info                  --------------------------
	.section	.nv.info,"",@"SHT_CUDA_INFO"
	.align	4


	//----- nvinfo : EIATTR_REGCOUNT
	.align		4
        /*0000*/ 	.byte	0x04, 0x2f
        /*0002*/ 	.short	(.L_3 - .L_2)
	.align		4
.L_2:
        /*0004*/ 	.word	index@(triton_poi_fused__native_batch_norm_legit_no_training_relu_58)
        /*0008*/ 	.word	0x0000001a


	//----- nvinfo : EIATTR_MIN_STACK_SIZE
	.align		4
.L_3:
        /*000c*/ 	.byte	0x04, 0x12
        /*000e*/ 	.short	(.L_5 - .L_4)
	.align		4
.L_4:
        /*0010*/ 	.word	index@(triton_poi_fused__native_batch_norm_legit_no_training_relu_58)
        /*0014*/ 	.word	0x00000000


	//----- nvinfo : EIATTR_FRAME_SIZE
	.align		4
.L_5:
        /*0018*/ 	.byte	0x04, 0x11
        /*001a*/ 	.short	(.L_7 - .L_6)
	.align		4
.L_6:
        /*001c*/ 	.word	index@(triton_poi_fused__native_batch_norm_legit_no_training_relu_58)
        /*0020*/ 	.word	0x00000000


	//----- nvinfo : EIATTR_MIN_STACK_SIZE
	.align		4
.L_7:
        /*0024*/ 	.byte	0x04, 0x12
        /*0026*/ 	.short	(.L_9 - .L_8)
	.align		4
.L_8:
        /*0028*/ 	.word	index@(triton_poi_fused__native_batch_norm_legit_no_training_relu_58)
        /*002c*/ 	.word	0x00000000
.L_9:


//--------------------- .nv.info.triton_poi_fused__native_batch_norm_legit_no_training_relu_58 --------------------------
	.section	.nv.info.triton_poi_fused__native_batch_norm_legit_no_training_relu_58,"",@"SHT_CUDA_INFO"
	.sectionflags	@""
	.align	4


	//----- nvinfo : EIATTR_CUDA_API_VERSION
	.align		4
        /*0000*/ 	.byte	0x04, 0x37
        /*0002*/ 	.short	(.L_11 - .L_10)
.L_10:
        /*0004*/ 	.word	0x0000007c


	//----- nvinfo : EIATTR_KPARAM_INFO
	.align		4
.L_11:
        /*0008*/ 	.byte	0x04, 0x17
        /*000a*/ 	.short	(.L_13 - .L_12)
.L_12:
        /*000c*/ 	.word	0x00000000
        /*0010*/ 	.short	0x0007
        /*0012*/ 	.short	0x0034
        /*0014*/ 	.byte	0x00, 0xf0, 0x11, 0x00


	//----- nvinfo : EIATTR_KPARAM_INFO
	.align		4
.L_13:
        /*0018*/ 	.byte	0x04, 0x17
        /*001a*/ 	.short	(.L_15 - .L_14)
.L_14:
        /*001c*/ 	.word	0x00000000
        /*0020*/ 	.short	0x0006
        /*0022*/ 	.short	0x0030
        /*0024*/ 	.byte	0x00, 0xf0, 0x11, 0x00


	//----- nvinfo : EIATTR_KPARAM_INFO
	.align		4
.L_15:
        /*0028*/ 	.byte	0x04, 0x17
        /*002a*/ 	.short	(.L_17 - .L_16)
.L_16:
        /*002c*/ 	.word	0x00000000
        /*0030*/ 	.short	0x0005
        /*0032*/ 	.short	0x0028
        /*0034*/ 	.byte	0x00, 0xf4, 0x21, 0x00


	//----- nvinfo : EIATTR_KPARAM_INFO
	.align		4
.L_17:
        /*0038*/ 	.byte	0x04, 0x17
        /*003a*/ 	.short	(.L_19 - .L_18)
.L_18:
        /*003c*/ 	.word	0x00000000
        /*0040*/ 	.short	0x0004
        /*0042*/ 	.short	0x0020
        /*0044*/ 	.byte	0x00, 0xf4, 0x21, 0x00


	//----- nvinfo : EIATTR_KPARAM_INFO
	.align		4
.L_19:
        /*0048*/ 	.byte	0x04, 0x17
        /*004a*/ 	.short	(.L_21 - .L_20)
.L_20:
        /*004c*/ 	.word	0x00000000
        /*0050*/ 	.short	0x0003
        /*0052*/ 	.short	0x0018
        /*0054*/ 	.byte	0x00, 0xf4, 0x21, 0x00


	//----- nvinfo : EIATTR_KPARAM_INFO
	.align		4
.L_21:
        /*0058*/ 	.byte	0x04, 0x17
        /*005a*/ 	.short	(.L_23 - .L_22)
.L_22:
        /*005c*/ 	.word	0x00000000
        /*0060*/ 	.short	0x0002
        /*0062*/ 	.short	0x0010
        /*0064*/ 	.byte	0x00, 0xf4, 0x21, 0x00


	//----- nvinfo : EIATTR_KPARAM_INFO
	.align		4
.L_23:
        /*0068*/ 	.byte	0x04, 0x17
        /*006a*/ 	.short	(.L_25 - .L_24)
.L_24:
        /*006c*/ 	.word	0x00000000
        /*0070*/ 	.short	0x0001
        /*0072*/ 	.short	0x0008
        /*0074*/ 	.byte	0x00, 0xf4, 0x21, 0x00


	//----- nvinfo : EIATTR_KPARAM_INFO
	.align		4
.L_25:
        /*0078*/ 	.byte	0x04, 0x17
        /*007a*/ 	.short	(.L_27 - .L_26)
.L_26:
        /*007c*/ 	.word	0x00000000
        /*0080*/ 	.short	0x0000
        /*0082*/ 	.short	0x0000
        /*0084*/ 	.byte	0x00, 0xf4, 0x21, 0x00


	//----- nvinfo : EIATTR_SPARSE_MMA_MASK
	.align		4
.L_27:
        /*0088*/ 	.byte	0x03, 0x50
        /*008a*/ 	.short	0x0000


	//----- nvinfo : EIATTR_MAXREG_COUNT
	.align		4
        /*008c*/ 	.byte	0x03, 0x1b
        /*008e*/ 	.short	0x00ff


	//----- nvinfo : EIATTR_EXIT_INSTR_OFFSETS
	.align		4
        /*0090*/ 	.byte	0x04, 0x1c
        /*0092*/ 	.short	(.L_29 - .L_28)


	//   ....[0]....
.L_28:
        /*0094*/ 	.word	0x000005c0


	//   ....[1]....
        /*0098*/ 	.word	0x00000680


	//----- nvinfo : EIATTR_REQNTID
	.align		4
.L_29:
        /*009c*/ 	.byte	0x04, 0x10
        /*009e*/ 	.short	(.L_31 - .L_30)
.L_30:
        /*00a0*/ 	.word	0x00000080
        /*00a4*/ 	.word	0x00000001
        /*00a8*/ 	.word	0x00000001


	//----- nvinfo : EIATTR_CBANK_PARAM_SIZE
	.align		4
.L_31:
        /*00ac*/ 	.byte	0x03, 0x19
        /*00ae*/ 	.short	0x0038


	//----- nvinfo : EIATTR_PARAM_CBANK
	.align		4
        /*00b0*/ 	.byte	0x04, 0x0a
        /*00b2*/ 	.short	(.L_33 - .L_32)
	.align		4
.L_32:
        /*00b4*/ 	.word	index@(.nv.constant0.triton_poi_fused__native_batch_norm_legit_no_training_relu_58)
        /*00b8*/ 	.short	0x0210
        /*00ba*/ 	.short	0x0038


	//----- nvinfo : EIATTR_SW_WAR
	.align		4
.L_33:
        /*00bc*/ 	.byte	0x04, 0x36
        /*00be*/ 	.short	(.L_35 - .L_34)
.L_34:
        /*00c0*/ 	.word	0x00000008
.L_35:


//--------------------- .nv.callgraph             --------------------------
	.section	.nv.callgraph,"",@"SHT_CUDA_CALLGRAPH"
	.align	4
	.sectionentsize	8
	.align		4
        /*0000*/ 	.word	0x00000000
	.align		4
        /*0004*/ 	.word	0xffffffff
	.align		4
        /*0008*/ 	.word	0x00000000
	.align		4
        /*000c*/ 	.word	0xfffffffe
	.align		4
        /*0010*/ 	.word	0x00000000
	.align		4
        /*0014*/ 	.word	0xfffffffd
	.align		4
        /*0018*/ 	.word	0x00000000
	.align		4
        /*001c*/ 	.word	0xfffffffc


//--------------------- .nv.constant4             --------------------------
	.section	.nv.constant4,"a",@progbits
	.align	8
	.align		8
.nv.constant4:
        /*0000*/ 	.dword	_$_str
	.align		8
        /*0008*/ 	.dword	_$_str_$_2


//--------------------- .text.triton_poi_fused__native_batch_norm_legit_no_training_relu_58 --------------------------
	.section	.text.triton_poi_fused__native_batch_norm_legit_no_training_relu_58,"ax",@progbits
	.sectionflags	@"SHF_BARRIERS=1"
	.align	128
        .global         triton_poi_fused__native_batch_norm_legit_no_training_relu_58
        .type           triton_poi_fused__native_batch_norm_legit_no_training_relu_58,@function
        .size           triton_poi_fused__native_batch_norm_legit_no_training_relu_58,(.L_x_1 - triton_poi_fused__native_batch_norm_legit_no_training_relu_58)
        .other          triton_poi_fused__native_batch_norm_legit_no_training_relu_58,@"STO_CUDA_ENTRY STV_DEFAULT"
triton_poi_fused__native_batch_norm_legit_no_training_relu_58:
.text.triton_poi_fused__native_batch_norm_legit_no_training_relu_58:
[----:B------:R-:W0:Y:S01]  /*0000*/  LDC R1, c[0x0][0x28] ;  /* 0x00000a00ff017b82 */ /* 0x000e220000000800 */
[----:B------:R-:W1:Y:S07]  /*0010*/  S2R R0, SR_CTAID.Y ;  /* 0x0000000000007919 */ /* 0x000e6e0000002600 */
[----:B------:R-:W2:Y:S01]  /*0020*/  LDC.64 R6, c[0x0][0x220] ;  /* 0x00008800ff067b82 */ /* 0x000ea20000000a00 */
[----:B------:R-:W-:Y:S01]  /*0030*/  ULDC.64 UR6, c[0x0][0x208] ;  /* 0x0000820000067ab9 */ /* 0x000fe20000000a00 */
[----:B------:R-:W3:Y:S01]  /*0040*/  S2R R12, SR_TID.X ;  /* 0x00000000000c7919 */ /* 0x000ee20000002100 */
[----:B------:R-:W4:Y:S05]  /*0050*/  S2R R14, SR_CTAID.X ;  /* 0x00000000000e7919 */ /* 0x000f2a0000002500 */
[----:B------:R-:W5:Y:S08]  /*0060*/  LDC.64 R4, c[0x0][0x210] ;  /* 0x00008400ff047b82 */ /* 0x000f700000000a00 */
[----:B------:R-:W4:Y:S08]  /*0070*/  LDC.64 R18, c[0x0][0x218] ;  /* 0x00008600ff127b82 */ /* 0x000f300000000a00 */
[----:B------:R-:W5:Y:S01]  /*0080*/  LDC.64 R10, c[0x0][0x228] ;  /* 0x00008a00ff0a7b82 */ /* 0x000f620000000a00 */
[----:B-1----:R-:W-:-:S02]  /*0090*/  IMAD.SHL.U32 R0, R0, 0x40, RZ ;  /* 0x0000004000007824 */ /* 0x002fc400078e00ff */
[----:B---3--:R-:W-:-:S05]  /*00a0*/  IMAD.SHL.U32 R13, R12, 0x2, RZ ;  /* 0x000000020c0d7824 */ /* 0x008fca00078e00ff */
[----:B------:R-:W-:-:S04]  /*00b0*/  LOP3.LUT R16, R0, 0x3e, R13, 0xf8, !PT ;  /* 0x0000003e00107812 */ /* 0x000fc800078ef80d */
[C---:B------:R-:W-:Y:S01]  /*00c0*/  ISETP.GE.AND P1, PT, R16.reuse, 0x300, PT ;  /* 0x000003001000780c */ /* 0x040fe20003f26270 */
[----:B------:R-:W-:-:S05]  /*00d0*/  IMAD.HI R2, R16, 0x2aaaaaab, RZ ;  /* 0x2aaaaaab10027827 */ /* 0x000fca00078e02ff */
[----:B------:R-:W-:-:S04]  /*00e0*/  SHF.R.U32.HI R3, RZ, 0x1f, R2 ;  /* 0x0000001fff037819 */ /* 0x000fc80000011602 */
[----:B------:R-:W-:Y:S02]  /*00f0*/  LEA.HI.SX32 R21, R2, R3, 0x1b ;  /* 0x0000000302157211 */ /* 0x000fe400078fdaff */
[----:B------:R-:W-:-:S03]  /*0100*/  CS2R R2, SRZ ;  /* 0x0000000000027805 */ /* 0x000fc6000001ff00 */
[----:B------:R-:W-:-:S04]  /*0110*/  IMAD R17, R21, -0xc0, R16 ;  /* 0xffffff4015117824 */ /* 0x000fc800078e0210 */
[----:B--2---:R-:W-:-:S05]  /*0120*/  IMAD.WIDE R6, R17, 0x4, R6 ;  /* 0x0000000411067825 */ /* 0x004fca00078e0206 */
[----:B------:R1:W2:Y:S01]  /*0130*/  @!P1 LDG.E.EL.64 R2, desc[UR6][R6.64] ;  /* 0x0000000606029981 */ /* 0x0002a2000c2e1b00 */
[----:B------:R-:W-:Y:S01]  /*0140*/  SHF.R.U32.HI R15, RZ, 0x5, R12 ;  /* 0x00000005ff0f7819 */ /* 0x000fe2000001160c */
[----:B----4-:R-:W-:Y:S02]  /*0150*/  IMAD.SHL.U32 R14, R14, 0x4, RZ ;  /* 0x000000040e0e7824 */ /* 0x010fe400078e00ff */
[----:B0-----:R-:W-:Y:S01]  /*0160*/  IMAD.WIDE R18, R17, 0x4, R18 ;  /* 0x0000000411127825 */ /* 0x001fe200078e0212 */
[----:B------:R-:W-:-:S04]  /*0170*/  SGXT.U32 R15, R15, 0x2 ;  /* 0x000000020f0f781a */ /* 0x000fc80000000000 */
[----:B------:R-:W-:Y:S02]  /*0180*/  LOP3.LUT R8, R14, R15, RZ, 0xfc, !PT ;  /* 0x0000000f0e087212 */ /* 0x000fe400078efcff */
[----:B-1----:R-:W-:Y:S02]  /*0190*/  CS2R R6, SRZ ;  /* 0x0000000000067805 */ /* 0x002fe4000001ff00 */
[C---:B------:R-:W-:Y:S01]  /*01a0*/  ISETP.GE.AND P0, PT, R8.reuse, 0x4, PT ;  /* 0x000000040800780c */ /* 0x040fe20003f06270 */
[----:B------:R-:W-:Y:S02]  /*01b0*/  IMAD R20, R8, 0xc0, R17 ;  /* 0x000000c008147824 */ /* 0x000fe400078e0211 */
[----:B------:R-:W0:Y:S01]  /*01c0*/  LDC.64 R8, c[0x0][0x230] ;  /* 0x00008c00ff087b82 */ /* 0x000e220000000a00 */
[----:B------:R-:W-:Y:S01]  /*01d0*/  ISETP.LT.AND P0, PT, R16, 0x300, !P0 ;  /* 0x000003001000780c */ /* 0x000fe20004701270 */
[----:B------:R-:W-:Y:S01]  /*01e0*/  IMAD R21, R21, 0x300, R20 ;  /* 0x0000030015157824 */ /* 0x000fe200078e0214 */
[----:B------:R-:W3:Y:S03]  /*01f0*/  @!P1 LDG.E.EL.64 R6, desc[UR6][R18.64] ;  /* 0x0000000612069981 */ /* 0x000ee6000c2e1b00 */
[----:B-----5:R-:W-:Y:S01]  /*0200*/  IMAD.WIDE R20, R21, 0x4, R4 ;  /* 0x0000000415147825 */ /* 0x020fe200078e0204 */
[----:B------:R-:W-:-:S03]  /*0210*/  CS2R R4, SRZ ;  /* 0x0000000000047805 */ /* 0x000fc6000001ff00 */
[----:B------:R-:W-:Y:S01]  /*0220*/  IMAD.WIDE R22, R17, 0x4, R10 ;  /* 0x0000000411167825 */ /* 0x000fe200078e020a */
[----:B------:R-:W-:-:S03]  /*0230*/  CS2R R10, SRZ ;  /* 0x00000000000a7805 */ /* 0x000fc6000001ff00 */
[----:B------:R-:W3:Y:S04]  /*0240*/  @P0 LDG.E.EL.64 R4, desc[UR6][R20.64] ;  /* 0x0000000614040981 */ /* 0x000ee8000c2e1b00 */
[----:B------:R-:W4:Y:S01]  /*0250*/  @!P1 LDG.E.EL.64 R10, desc[UR6][R22.64] ;  /* 0x00000006160a9981 */ /* 0x000f22000c2e1b00 */
[----:B0-----:R-:W-:Y:S01]  /*0260*/  IMAD.WIDE R16, R17, 0x4, R8 ;  /* 0x0000000411107825 */ /* 0x001fe200078e0208 */
[----:B------:R-:W-:-:S06]  /*0270*/  CS2R R8, SRZ ;  /* 0x0000000000087805 */ /* 0x000fcc000001ff00 */
[----:B------:R0:W4:Y:S01]  /*0280*/  @!P1 LDG.E.EL.64 R8, desc[UR6][R16.64] ;  /* 0x0000000610089981 */ /* 0x000122000c2e1b00 */
[----:B------:R-:W1:Y:S01]  /*0290*/  S2UR UR5, SR_CgaCtaId ;  /* 0x00000000000579c3 */ /* 0x000e620000008800 */
[----:B0-----:R-:W-:Y:S01]  /*02a0*/  IMAD.MOV.U32 R17, RZ, RZ, 0x3e800000 ;  /* 0x3e800000ff117424 */ /* 0x001fe200078e00ff */
[----:B------:R-:W-:Y:S02]  /*02b0*/  UMOV UR4, 0x400 ;  /* 0x0000040000047882 */ /* 0x000fe40000000000 */
[----:B-1----:R-:W-:Y:S01]  /*02c0*/  UPRMT UR4, UR5, 0x654, UR4 ;  /* 0x0000065405047896 */ /* 0x002fe20008000004 */
[----:B------:R-:W-:Y:S02]  /*02d0*/  LOP3.LUT R14, R14, 0x2, R13, 0xf8, !PT ;  /* 0x000000020e0e7812 */ /* 0x000fe400078ef80d */
[----:B------:R-:W-:Y:S01]  /*02e0*/  LOP3.LUT R13, R13, 0xfc, RZ, 0xc0, !PT ;  /* 0x000000fc0d0d7812 */ /* 0x000fe200078ec0ff */
[----:B--2---:R-:W-:Y:S01]  /*02f0*/  FADD R2, R2, 9.9999997473787516356e-06 ;  /* 0x3727c5ac02027421 */ /* 0x004fe20000000000 */
[----:B------:R-:W-:-:S03]  /*0300*/  FADD R3, R3, 9.9999997473787516356e-06 ;  /* 0x3727c5ac03037421 */ /* 0x000fc60000000000 */
[----:B------:R-:W0:Y:S08]  /*0310*/  MUFU.SQRT R20, R2 ;  /* 0x0000000200147308 */ /* 0x000e300000002000 */
[----:B------:R-:W1:Y:S01]  /*0320*/  MUFU.SQRT R18, R3 ;  /* 0x0000000300127308 */ /* 0x000e620000002000 */
[C---:B0-----:R-:W-:Y:S02]  /*0330*/  FSETP.GT.AND P0, PT, R20.reuse, 8.50705917302346158658e+37, PT ;  /* 0x7e8000001400780b */ /* 0x041fe40003f04000 */
[----:B------:R-:W-:-:S02]  /*0340*/  FSETP.GEU.AND P2, PT, R20, 1.175494350822287508e-38, PT ;  /* 0x008000001400780b */ /* 0x000fc40003f4e000 */
[C---:B-1----:R-:W-:Y:S02]  /*0350*/  FSETP.GT.AND P1, PT, R18.reuse, 8.50705917302346158658e+37, PT ;  /* 0x7e8000001200780b */ /* 0x042fe40003f24000 */
[----:B------:R-:W-:-:S07]  /*0360*/  FSETP.GEU.AND P3, PT, R18, 1.175494350822287508e-38, PT ;  /* 0x008000001200780b */ /* 0x000fce0003f6e000 */
[----:B------:R-:W-:-:S04]  /*0370*/  @P0 FMUL R20, R20, 0.25 ;  /* 0x3e80000014140820 */ /* 0x000fc80000400000 */
[----:B------:R-:W-:Y:S01]  /*0380*/  @!P2 FMUL R20, R20, 16777216 ;  /* 0x4b8000001414a820 */ /* 0x000fe20000400000 */
[----:B------:R-:W-:-:S04]  /*0390*/  @P1 FMUL R18, R18, 0.25 ;  /* 0x3e80000012121820 */ /* 0x000fc80000400000 */
[----:B------:R-:W-:Y:S01]  /*03a0*/  @!P3 FMUL R18, R18, 16777216 ;  /* 0x4b8000001212b820 */ /* 0x000fe20000400000 */
[----:B------:R-:W0:Y:S01]  /*03b0*/  MUFU.RCP R20, R20 ;  /* 0x0000001400147308 */ /* 0x000e220000001000 */
[----:B------:R-:W-:-:S07]  /*03c0*/  FSEL R3, R17, 1, P0 ;  /* 0x3f80000011037808 */ /* 0x000fce0000000000 */
[----:B------:R-:W1:Y:S01]  /*03d0*/  MUFU.RCP R18, R18 ;  /* 0x0000001200127308 */ /* 0x000e620000001000 */
[----:B------:R-:W-:Y:S01]  /*03e0*/  FSEL R17, R17, 1, P1 ;  /* 0x3f80000011117808 */ /* 0x000fe20000800000 */
[----:B------:R-:W-:Y:S01]  /*03f0*/  @!P2 FMUL R3, R3, 16777216 ;  /* 0x4b8000000303a820 */ /* 0x000fe20000400000 */
[----:B---3--:R-:W-:-:S03]  /*0400*/  FADD R5, -R7, R5 ;  /* 0x0000000507057221 */ /* 0x008fc60000000100 */
[----:B------:R-:W-:Y:S01]  /*0410*/  @!P3 FMUL R17, R17, 16777216 ;  /* 0x4b8000001111b820 */ /* 0x000fe20000400000 */
[----:B------:R-:W-:Y:S01]  /*0420*/  FADD R4, -R6, R4 ;  /* 0x0000000406047221 */ /* 0x000fe20000000100 */
[----:B0-----:R-:W-:Y:S01]  /*0430*/  FMUL R7, R20, R3 ;  /* 0x0000000314077220 */ /* 0x001fe20000400000 */
[----:B------:R-:W-:Y:S01]  /*0440*/  SHF.R.U32.HI R2, RZ, 0x1, R12 ;  /* 0x00000001ff027819 */ /* 0x000fe2000001160c */
[----:B------:R-:W-:Y:S02]  /*0450*/  IMAD.SHL.U32 R12, R12, 0x8, RZ ;  /* 0x000000080c0c7824 */ /* 0x000fe400078e00ff */
[----:B-1----:R-:W-:Y:S01]  /*0460*/  FMUL R18, R18, R17 ;  /* 0x0000001112127220 */ /* 0x002fe20000400000 */
[----:B------:R-:W-:-:S03]  /*0470*/  FMUL R7, R4, R7 ;  /* 0x0000000704077220 */ /* 0x000fc60000400000 */
[----:B------:R-:W-:Y:S01]  /*0480*/  FMUL R18, R5, R18 ;  /* 0x0000001205127220 */ /* 0x000fe20000400000 */
[----:B------:R-:W-:Y:S01]  /*0490*/  SGXT.U32 R3, R2, 0x6 ;  /* 0x000000060203781a */ /* 0x000fe20000000000 */
[----:B----4-:R-:W-:Y:S01]  /*04a0*/  FFMA R7, R7, R10, R8 ;  /* 0x0000000a07077223 */ /* 0x010fe20000000008 */
[----:B------:R-:W-:Y:S01]  /*04b0*/  LOP3.LUT R2, R12, 0xf8, RZ, 0xc0, !PT ;  /* 0x000000f80c027812 */ /* 0x000fe200078ec0ff */
[----:B------:R-:W-:Y:S01]  /*04c0*/  FFMA R9, R18, R11, R9 ;  /* 0x0000000b12097223 */ /* 0x000fe20000000009 */
[----:B------:R-:W-:Y:S02]  /*04d0*/  LOP3.LUT R15, R15, 0xf8, R12, 0xf8, !PT ;  /* 0x000000f80f0f7812 */ /* 0x000fe400078ef80c */
[----:B------:R-:W-:Y:S01]  /*04e0*/  FSETP.GEU.AND P1, PT, R7, RZ, PT ;  /* 0x000000ff0700720b */ /* 0x000fe20003f2e000 */
[----:B------:R-:W-:Y:S01]  /*04f0*/  VIADD R2, R2, UR4 ;  /* 0x0000000402027c36 */ /* 0x000fe20008000000 */
[----:B------:R-:W-:Y:S02]  /*0500*/  FSETP.GEU.AND P2, PT, R9, RZ, PT ;  /* 0x000000ff0900720b */ /* 0x000fe40003f4e000 */
[----:B------:R-:W-:Y:S01]  /*0510*/  FSEL R7, R7, RZ, P1 ;  /* 0x000000ff07077208 */ /* 0x000fe20000800000 */
[----:B------:R-:W-:Y:S01]  /*0520*/  IMAD R2, R15, 0x4, R2 ;  /* 0x000000040f027824 */ /* 0x000fe200078e0202 */
[----:B------:R-:W-:-:S04]  /*0530*/  FSEL R9, R9, RZ, P2 ;  /* 0x000000ff09097208 */ /* 0x000fc80001000000 */
[----:B------:R0:W-:Y:S04]  /*0540*/  STS [R2], R7 ;  /* 0x0000000702007388 */ /* 0x0001e80000000800 */
[----:B------:R0:W-:Y:S01]  /*0550*/  STS [R2+0x14], R9 ;  /* 0x0000140902007388 */ /* 0x0001e20000000800 */
[----:B------:R-:W-:Y:S01]  /*0560*/  LOP3.LUT R0, R0, R3, RZ, 0xfc, !PT ;  /* 0x0000000300007212 */ /* 0x000fe200078efcff */
[----:B------:R-:W-:Y:S01]  /*0570*/  BAR.SYNC.DEFER_BLOCKING 0x0 ;  /* 0x0000000000007b1d */ /* 0x000fe20000010000 */
[----:B------:R-:W-:-:S04]  /*0580*/  ISETP.GE.AND P0, PT, R14, 0x4, PT ;  /* 0x000000040e00780c */ /* 0x000fc80003f06270 */
[----:B------:R-:W-:Y:S02]  /*0590*/  ISETP.LT.AND P0, PT, R0, 0x300, !P0 ;  /* 0x000003000000780c */ /* 0x000fe40004701270 */
[----:B------:R-:W-:-:S04]  /*05a0*/  LOP3.LUT R12, R12, 0x3f8, RZ, 0xc0, !PT ;  /* 0x000003f80c0c7812 */ /* 0x000fc800078ec0ff */
[----:B------:R-:W-:-:S07]  /*05b0*/  IADD3 R12, R12, UR4, R13 ;  /* 0x000000040c0c7c10 */ /* 0x000fce000fffe00d */
[----:B0-----:R-:W-:Y:S05]  /*05c0*/  @!P0 EXIT ;  /* 0x000000000000894d */ /* 0x001fea0003800000 */
[----:B------:R-:W-:Y:S01]  /*05d0*/  LDS R8, [R12] ;  /* 0x000000000c087984 */ /* 0x000fe20000000800 */
[----:B------:R-:W-:Y:S01]  /*05e0*/  IMAD.HI R4, R0, 0x2aaaaaab, RZ ;  /* 0x2aaaaaab00047827 */ /* 0x000fe200078e02ff */
[----:B------:R-:W0:Y:S02]  /*05f0*/  LDC.64 R2, c[0x0][0x238] ;  /* 0x00008e00ff027b82 */ /* 0x000e240000000a00 */
[----:B------:R-:W1:Y:S02]  /*0600*/  LDS R9, [R12+0x4] ;  /* 0x000004000c097984 */ /* 0x000e640000000800 */
[----:B------:R-:W-:-:S04]  /*0610*/  SHF.R.U32.HI R5, RZ, 0x1f, R4 ;  /* 0x0000001fff057819 */ /* 0x000fc80000011604 */
[----:B------:R-:W-:-:S05]  /*0620*/  LEA.HI.SX32 R5, R4, R5, 0x1b ;  /* 0x0000000504057211 */ /* 0x000fca00078fdaff */
[----:B------:R-:W-:-:S04]  /*0630*/  IMAD R7, R5, -0xc0, R0 ;  /* 0xffffff4005077824 */ /* 0x000fc800078e0200 */
[----:B------:R-:W-:-:S04]  /*0640*/  IMAD R14, R7, 0x4, R14 ;  /* 0x00000004070e7824 */ /* 0x000fc800078e020e */
[----:B------:R-:W-:-:S04]  /*0650*/  IMAD R5, R5, 0x1080, R14 ;  /* 0x0000108005057824 */ /* 0x000fc800078e020e */
[----:B0-----:R-:W-:-:S05]  /*0660*/  IMAD.WIDE R2, R5, 0x4, R2 ;  /* 0x0000000405027825 */ /* 0x001fca00078e0202 */
[----:B-1----:R-:W-:Y:S01]  /*0670*/  STG.E.64 desc[UR6][R2.64], R8 ;  /* 0x0000000802007986 */ /* 0x002fe2000c101b06 */
[----:B------:R-:W-:Y:S05]  /*0680*/  EXIT ;  /* 0x000000000000794d */ /* 0x000fea0003800000 */
.L_x_0:
[----:B------:R-:W-:-:S00]  /*0690*/  BRA `(.L_x_0) ;  /* 0xfffffffc00fc7947 */ /* 0x000fc0000383ffff */
[----:B------:R-:W-:-:S00]  /*06a0*/  NOP ;  /* 0x0000000000007918 */ /* 0x000fc00000000000 */
        /* <DEDUP_REMOVED lines=13> */
.L_x_1:


//--------------------- .nv.global.init           --------------------------
	.section	.nv.global.init,"aw",@progbits
.nv.global.init:
	.type		_$_str,@object
	.size		_$_str,(_$_str_$_2 - _$_str)
_$_str:
        /*0000*/ 	.byte	0x5f, 0x5f, 0x43, 0x55, 0x44, 0x41, 0x5f, 0x46, 0x54, 0x5a, 0x00
	.type		_$_str_$_2,@object
	.size		_$_str_$_2,(.L_1 - _$_str_$_2)
_$_str_$_2:
        /*000b*/ 	.byte	0x5f, 0x5f, 0x43, 0x55, 0x44, 0x41, 0x5f, 0x50, 0x52, 0x45, 0x43, 0x5f, 0x53, 0x51, 0x52, 0x54
        /*001b*/ 	.byte	0x00
.L_1:


//--------------------- .nv.shared.triton_poi_fused__native_batch_norm_legit_no_training_relu_58 --------------------------
	.section	.nv.shared.triton_poi_fused__native_batch_norm_legit_no_training_relu_58,"aw",@nobits
	.sectionflags	@""
	.align	16
	.zero		1024


//--------------------- .nv.constant0.triton_poi_fused__native_batch_norm_legit_no_training_relu_58 --------------------------
	.section	.nv.constant0.triton_poi_fused__native_batch_norm_legit_no_training_relu_58,"a",@progbits
	.sectionflags	@""
	.align	4
.nv.constant0.triton_poi_fused__native_batch_norm_legit_no_training_relu_58:
	.zero		584
